	.headerflags	@"EF_CUDA_TEXMODE_UNIFIED EF_CUDA_64BIT_ADDRESS EF_CUDA_SM86 EF_CUDA_VIRTUAL_SM(EF_CUDA_SM86)"
	.elftype	@"ET_EXEC"


//--------------------- .nv.info                  --------------------------
	.section	.nv.info,"",@"SHT_CUDA_INFO"
	.align	4


	//----- nvinfo : EIATTR_REGCOUNT
	.align		4
        /*0000*/ 	.byte	0x04, 0x2f
        /*0002*/ 	.short	(.L_2 - .L_1)
	.align		4
.L_1:
        /*0004*/ 	.word	index@(triton_poi_fused__scaled_dot_product_flash_attention__to_copy_add_mean_mul_pow_rsqrt_3)
        /*0008*/ 	.word	0x00000023


	//----- nvinfo : EIATTR_MIN_STACK_SIZE
	.align		4
.L_2:
        /*000c*/ 	.byte	0x04, 0x12
        /*000e*/ 	.short	(.L_4 - .L_3)
	.align		4
.L_3:
        /*0010*/ 	.word	index@(triton_poi_fused__scaled_dot_product_flash_attention__to_copy_add_mean_mul_pow_rsqrt_3)
        /*0014*/ 	.word	0x00000000


	//----- nvinfo : EIATTR_FRAME_SIZE
	.align		4
.L_4:
        /*0018*/ 	.byte	0x04, 0x11
        /*001a*/ 	.short	(.L_6 - .L_5)
	.align		4
.L_5:
        /*001c*/ 	.word	index@(triton_poi_fused__scaled_dot_product_flash_attention__to_copy_add_mean_mul_pow_rsqrt_3)
        /*0020*/ 	.word	0x00000000


	//----- nvinfo : EIATTR_MIN_STACK_SIZE
	.align		4
.L_6:
        /*0024*/ 	.byte	0x04, 0x12
        /*0026*/ 	.short	(.L_8 - .L_7)
	.align		4
.L_7:
        /*0028*/ 	.word	index@(triton_poi_fused__scaled_dot_product_flash_attention__to_copy_add_mean_mul_pow_rsqrt_3)
        /*002c*/ 	.word	0x00000000
.L_8:


//--------------------- .nv.info.triton_poi_fused__scaled_dot_product_flash_attention__to_copy_add_mean_mul_pow_rsqrt_3 --------------------------
	.section	.nv.info.triton_poi_fused__scaled_dot_product_flash_attention__to_copy_add_mean_mul_pow_rsqrt_3,"",@"SHT_CUDA_INFO"
	.sectionflags	@""
	.align	4


	//----- nvinfo : EIATTR_CUDA_API_VERSION
	.align		4
        /*0000*/ 	.byte	0x04, 0x37
        /*0002*/ 	.short	(.L_10 - .L_9)
.L_9:
        /*0004*/ 	.word	0x0000007c


	//----- nvinfo : EIATTR_SW2861232_WAR
	.align		4
.L_10:
        /*0008*/ 	.byte	0x01, 0x35
	.zero		2


	//----- nvinfo : EIATTR_PARAM_CBANK
	.align		4
        /*000c*/ 	.byte	0x04, 0x0a
        /*000e*/ 	.short	(.L_12 - .L_11)
	.align		4
.L_11:
        /*0010*/ 	.word	index@(.nv.constant0.triton_poi_fused__scaled_dot_product_flash_attention__to_copy_add_mean_mul_pow_rsqrt_3)
        /*0014*/ 	.short	0x0160
        /*0016*/ 	.short	0x0060


	//----- nvinfo : EIATTR_CBANK_PARAM_SIZE
	.align		4
.L_12:
        /*0018*/ 	.byte	0x03, 0x19
        /*001a*/ 	.short	0x0060


	//----- nvinfo : EIATTR_KPARAM_INFO
	.align		4
        /*001c*/ 	.byte	0x04, 0x17
        /*001e*/ 	.short	(.L_14 - .L_13)
.L_13:
        /*0020*/ 	.word	0x00000000
        /*0024*/ 	.short	0x000b
        /*0026*/ 	.short	0x0058
        /*0028*/ 	.byte	0x00, 0xf4, 0x21, 0x00


	//----- nvinfo : EIATTR_KPARAM_INFO
	.align		4
.L_14:
        /*002c*/ 	.byte	0x04, 0x17
        /*002e*/ 	.short	(.L_16 - .L_15)
.L_15:
        /*0030*/ 	.word	0x00000000
        /*0034*/ 	.short	0x000a
        /*0036*/ 	.short	0x0050
        /*0038*/ 	.byte	0x00, 0xf0, 0x11, 0x00


	//----- nvinfo : EIATTR_KPARAM_INFO
	.align		4
.L_16:
        /*003c*/ 	.byte	0x04, 0x17
        /*003e*/ 	.short	(.L_18 - .L_17)
.L_17:
        /*0040*/ 	.word	0x00000000
        /*0044*/ 	.short	0x0009
        /*0046*/ 	.short	0x0048
        /*0048*/ 	.byte	0x00, 0xf4, 0x21, 0x00


	//----- nvinfo : EIATTR_KPARAM_INFO
	.align		4
.L_18:
        /*004c*/ 	.byte	0x04, 0x17
        /*004e*/ 	.short	(.L_20 - .L_19)
.L_19:
        /*0050*/ 	.word	0x00000000
        /*0054*/ 	.short	0x0008
        /*0056*/ 	.short	0x0040
        /*0058*/ 	.byte	0x00, 0xf4, 0x21, 0x00


	//----- nvinfo : EIATTR_KPARAM_INFO
	.align		4
.L_20:
        /*005c*/ 	.byte	0x04, 0x17
        /*005e*/ 	.short	(.L_22 - .L_21)
.L_21:
        /*0060*/ 	.word	0x00000000
        /*0064*/ 	.short	0x0007
        /*0066*/ 	.short	0x0038
        /*0068*/ 	.byte	0x00, 0xf4, 0x21, 0x00


	//----- nvinfo : EIATTR_KPARAM_INFO
	.align		4
.L_22:
        /*006c*/ 	.byte	0x04, 0x17
        /*006e*/ 	.short	(.L_24 - .L_23)
.L_23:
        /*0070*/ 	.word	0x00000000
        /*0074*/ 	.short	0x0006
        /*0076*/ 	.short	0x0030
        /*0078*/ 	.byte	0x00, 0xf4, 0x21, 0x00


	//----- nvinfo : EIATTR_KPARAM_INFO
	.align		4
.L_24:
        /*007c*/ 	.byte	0x04, 0x17
        /*007e*/ 	.short	(.L_26 - .L_25)
.L_25:
        /*0080*/ 	.word	0x00000000
        /*0084*/ 	.short	0x0005
        /*0086*/ 	.short	0x0028
        /*0088*/ 	.byte	0x00, 0xf4, 0x21, 0x00


	//----- nvinfo : EIATTR_KPARAM_INFO
	.align		4
.L_26:
        /*008c*/ 	.byte	0x04, 0x17
        /*008e*/ 	.short	(.L_28 - .L_27)
.L_27:
        /*0090*/ 	.word	0x00000000
        /*0094*/ 	.short	0x0004
        /*0096*/ 	.short	0x0020
        /*0098*/ 	.byte	0x00, 0xf4, 0x21, 0x00


	//----- nvinfo : EIATTR_KPARAM_INFO
	.align		4
.L_28:
        /*009c*/ 	.byte	0x04, 0x17
        /*009e*/ 	.short	(.L_30 - .L_29)
.L_29:
        /*00a0*/ 	.word	0x00000000
        /*00a4*/ 	.short	0x0003
        /*00a6*/ 	.short	0x0018
        /*00a8*/ 	.byte	0x00, 0xf4, 0x21, 0x00


	//----- nvinfo : EIATTR_KPARAM_INFO
	.align		4
.L_30:
        /*00ac*/ 	.byte	0x04, 0x17
        /*00ae*/ 	.short	(.L_32 - .L_31)
.L_31:
        /*00b0*/ 	.word	0x00000000
        /*00b4*/ 	.short	0x0002
        /*00b6*/ 	.short	0x0010
        /*00b8*/ 	.byte	0x00, 0xf4, 0x21, 0x00


	//----- nvinfo : EIATTR_KPARAM_INFO
	.align		4
.L_32:
        /*00bc*/ 	.byte	0x04, 0x17
        /*00be*/ 	.short	(.L_34 - .L_33)
.L_33:
        /*00c0*/ 	.word	0x00000000
        /*00c4*/ 	.short	0x0001
        /*00c6*/ 	.short	0x0008
        /*00c8*/ 	.byte	0x00, 0xf4, 0x21, 0x00


	//----- nvinfo : EIATTR_KPARAM_INFO
	.align		4
.L_34:
        /*00cc*/ 	.byte	0x04, 0x17
        /*00ce*/ 	.short	(.L_36 - .L_35)
.L_35:
        /*00d0*/ 	.word	0x00000000
        /*00d4*/ 	.short	0x0000
        /*00d6*/ 	.short	0x0000
        /*00d8*/ 	.byte	0x00, 0xf4, 0x21, 0x00


	//----- nvinfo : EIATTR_MAXREG_COUNT
	.align		4
.L_36:
        /*00dc*/ 	.byte	0x03, 0x1b
        /*00de*/ 	.short	0x00ff


	//----- nvinfo : EIATTR_EXIT_INSTR_OFFSETS
	.align		4
        /*00e0*/ 	.byte	0x04, 0x1c
        /*00e2*/ 	.short	(.L_38 - .L_37)


	//   ....[0]....
.L_37:
        /*00e4*/ 	.word	0x000007d0


	//----- nvinfo : EIATTR_REQNTID
	.align		4
.L_38:
        /*00e8*/ 	.byte	0x04, 0x10
        /*00ea*/ 	.short	(.L_40 - .L_39)
.L_39:
        /*00ec*/ 	.word	0x00000100
        /*00f0*/ 	.word	0x00000001
        /*00f4*/ 	.word	0x00000001
.L_40:


//--------------------- .nv.callgraph             --------------------------
	.section	.nv.callgraph,"",@"SHT_CUDA_CALLGRAPH"
	.align	4
	.sectionentsize	8
	.align		4
        /*0000*/ 	.word	0x00000000
	.align		4
        /*0004*/ 	.word	0xffffffff
	.align		4
        /*0008*/ 	.word	0x00000000
	.align		4
        /*000c*/ 	.word	0xfffffffe
	.align		4
        /*0010*/ 	.word	0x00000000
	.align		4
        /*0014*/ 	.word	0xfffffffd
	.align		4
        /*0018*/ 	.word	0x00000000
	.align		4
        /*001c*/ 	.word	0xfffffffc


//--------------------- .nv.rel.action            --------------------------
	.section	.nv.rel.action,"",@"SHT_CUDA_RELOCINFO"
	.align	8
	.sectionentsize	8
        /*0000*/ 	.byte	0x73, 0x00, 0x00, 0x00, 0x00, 0x00, 0x00, 0x00, 0x00, 0x00, 0x00, 0x11, 0x25, 0x00, 0x05, 0x36


//--------------------- .nv.constant4             --------------------------
	.section	.nv.constant4,"a",@progbits
	.align	8
	.align		8
.nv.constant4:
        /*0000*/ 	.dword	_$_str


//--------------------- .nv.constant0.triton_poi_fused__scaled_dot_product_flash_attention__to_copy_add_mean_mul_pow_rsqrt_3 --------------------------
	.section	.nv.constant0.triton_poi_fused__scaled_dot_product_flash_attention__to_copy_add_mean_mul_pow_rsqrt_3,"a",@progbits
	.sectionflags	@""
	.align	4
.nv.constant0.triton_poi_fused__scaled_dot_product_flash_attention__to_copy_add_mean_mul_pow_rsqrt_3:
	.zero		448


//--------------------- .text.triton_poi_fused__scaled_dot_product_flash_attention__to_copy_add_mean_mul_pow_rsqrt_3 --------------------------
	.section	.text.triton_poi_fused__scaled_dot_product_flash_attention__to_copy_add_mean_mul_pow_rsqrt_3,"ax",@progbits
	.sectioninfo	@"SHI_REGISTERS=35"
	.align	128
        .global         triton_poi_fused__scaled_dot_product_flash_attention__to_copy_add_mean_mul_pow_rsqrt_3
        .type           triton_poi_fused__scaled_dot_product_flash_attention__to_copy_add_mean_mul_pow_rsqrt_3,@function
        .size           triton_poi_fused__scaled_dot_product_flash_attention__to_copy_add_mean_mul_pow_rsqrt_3,(.L_x_1 - triton_poi_fused__scaled_dot_product_flash_attention__to_copy_add_mean_mul_pow_rsqrt_3)
        .other          triton_poi_fused__scaled_dot_product_flash_attention__to_copy_add_mean_mul_pow_rsqrt_3,@"STO_CUDA_ENTRY STV_DEFAULT"
triton_poi_fused__scaled_dot_product_flash_attention__to_copy_add_mean_mul_pow_rsqrt_3:
.text.triton_poi_fused__scaled_dot_product_flash_attention__to_copy_add_mean_mul_pow_rsqrt_3:
[----:B------:R-:W-:Y:S02]  /*0000*/  MOV R1, c[0x0][0x28] ;  /* 0x00000a0000017a02 */ /* 0x000fe40000000f00 */
[----:B------:R-:W0:Y:S01]  /*0010*/  S2R R15, SR_TID.X ;  /* 0x00000000000f7919 */ /* 0x000e220000002100 */
[----:B------:R-:W-:Y:S01]  /*0020*/  MOV R23, 0x4 ;  /* 0x0000000400177802 */ /* 0x000fe20000000f00 */
[----:B------:R-:W-:Y:S02]  /*0030*/  ULDC.64 UR4, c[0x0][0x118] ;  /* 0x0000460000047ab9 */ /* 0x000fe40000000a00 */
[----:B------:R-:W1:Y:S01]  /*0040*/  S2R R4, SR_CTAID.X ;  /* 0x0000000000047919 */ /* 0x000e620000002500 */
[----:B0-----:R-:W-:Y:S02]  /*0050*/  LOP3.LUT R15, R15, 0xff, RZ, 0xc0, !PT ;  /* 0x000000ff0f0f7812 */ /* 0x001fe400078ec0ff */
[----:B-1----:R-:W-:Y:S02]  /*0060*/  SHF.R.S32.HI R0, RZ, 0x17, R4 ;  /* 0x00000017ff007819 */ /* 0x002fe40000011404 */
[----:B------:R-:W-:Y:S02]  /*0070*/  LEA R15, R4, R15, 0x8 ;  /* 0x0000000f040f7211 */ /* 0x000fe400078e40ff */
[----:B------:R-:W-:-:S04]  /*0080*/  SGXT R0, R0, 0x1 ;  /* 0x000000010000781a */ /* 0x000fc80000000200 */
[----:B------:R-:W-:-:S04]  /*0090*/  LEA.HI R0, R0, R15, RZ, 0x7 ;  /* 0x0000000f00007211 */ /* 0x000fc800078f38ff */
[----:B------:R-:W-:Y:S02]  /*00a0*/  LOP3.LUT R8, R0, 0xffffff80, RZ, 0xc0, !PT ;  /* 0xffffff8000087812 */ /* 0x000fe400078ec0ff */
[----:B------:R-:W-:-:S03]  /*00b0*/  SHF.R.S32.HI R0, RZ, 0x7, R0 ;  /* 0x00000007ff007819 */ /* 0x000fc60000011400 */
[----:B------:R-:W-:Y:S02]  /*00c0*/  IMAD.IADD R11, R15, 0x1, -R8 ;  /* 0x000000010f0b7824 */ /* 0x000fe400078e0a08 */
[----:B------:R-:W-:-:S03]  /*00d0*/  IMAD.WIDE R20, R0, R23, c[0x0][0x168] ;  /* 0x00005a0000147625 */ /* 0x000fc600078e0217 */
[----:B------:R-:W-:Y:S01]  /*00e0*/  LOP3.LUT R2, R11, 0x80, RZ, 0xc0, !PT ;  /* 0x000000800b027812 */ /* 0x000fe200078ec0ff */
[----:B------:R-:W-:Y:S01]  /*00f0*/  IMAD.WIDE R6, R0, R23, c[0x0][0x190] ;  /* 0x0000640000067625 */ /* 0x000fe200078e0217 */
[----:B------:R-:W-:Y:S01]  /*0100*/  SHF.R.U32.HI R0, RZ, 0x17, R4 ;  /* 0x00000017ff007819 */ /* 0x000fe20000011604 */
[----:B------:R0:W2:Y:S01]  /*0110*/  LDG.E.EL R20, [R20.64] ;  /* 0x0000000414147981 */ /* 0x0000a2000c2e1900 */
[----:B------:R-:W-:Y:S02]  /*0120*/  LEA.HI R2, R2, R11, RZ, 0x19 ;  /* 0x0000000b02027211 */ /* 0x000fe400078fc8ff */
[----:B------:R-:W-:Y:S01]  /*0130*/  SGXT.U32 R0, R0, 0x1 ;  /* 0x000000010000781a */ /* 0x000fe20000000000 */
[----:B------:R1:W3:Y:S01]  /*0140*/  LDG.E.EL R22, [R6.64] ;  /* 0x0000000406167981 */ /* 0x0002e2000c2e1900 */
[----:B------:R-:W-:-:S04]  /*0150*/  PRMT R2, R2, 0x8880, RZ ;  /* 0x0000888002027816 */ /* 0x000fc800000000ff */
[----:B------:R-:W-:Y:S01]  /*0160*/  SHF.R.S32.HI R2, RZ, 0x1, R2 ;  /* 0x00000001ff027819 */ /* 0x000fe20000011402 */
[----:B------:R-:W-:-:S03]  /*0170*/  IMAD.IADD R4, R15, 0x1, R0 ;  /* 0x000000010f047824 */ /* 0x000fc600078e0200 */
[----:B------:R-:W-:Y:S01]  /*0180*/  PRMT R27, R2, 0x9910, RZ ;  /* 0x00009910021b7816 */ /* 0x000fe200000000ff */
[----:B------:R-:W-:Y:S01]  /*0190*/  IMAD.HI R0, R15, 0x2aaaaaab, RZ ;  /* 0x2aaaaaab0f007827 */ /* 0x000fe200078e02ff */
[----:B------:R-:W-:Y:S02]  /*01a0*/  LOP3.LUT R10, R4, 0xfffffffe, RZ, 0xc0, !PT ;  /* 0xfffffffe040a7812 */ /* 0x000fe400078ec0ff */
[----:B------:R-:W-:Y:S02]  /*01b0*/  SHF.L.U32 R27, R27, 0x1, RZ ;  /* 0x000000011b1b7819 */ /* 0x000fe400000006ff */
[----:B------:R-:W-:Y:S02]  /*01c0*/  IADD3 R10, R15, -R10, RZ ;  /* 0x8000000a0f0a7210 */ /* 0x000fe40007ffe0ff */
[----:B-1----:R-:W-:Y:S01]  /*01d0*/  SHF.R.U32.HI R7, RZ, 0x1f, R0 ;  /* 0x0000001fff077819 */ /* 0x002fe20000011600 */
[----:B------:R-:W-:Y:S01]  /*01e0*/  IMAD.IADD R9, R8, 0x1, R27 ;  /* 0x0000000108097824 */ /* 0x000fe200078e021b */
[----:B------:R-:W-:-:S02]  /*01f0*/  ISETP.GE.AND P0, PT, R10, 0x1, PT ;  /* 0x000000010a00780c */ /* 0x000fc40003f06270 */
[----:B------:R-:W-:Y:S02]  /*0200*/  MOV R14, 0x2 ;  /* 0x00000002000e7802 */ /* 0x000fe40000000f00 */
[----:B------:R-:W-:Y:S02]  /*0210*/  LEA.HI.SX32 R8, R0, R7, 0x17 ;  /* 0x0000000700087211 */ /* 0x000fe400078fbaff */
[----:B------:R-:W-:Y:S02]  /*0220*/  IADD3 R7, R9, 0x1, RZ ;  /* 0x0000000109077810 */ /* 0x000fe40007ffe0ff */
[----:B------:R-:W-:Y:S01]  /*0230*/  ISETP.GT.AND P1, PT, R10, RZ, PT ;  /* 0x000000ff0a00720c */ /* 0x000fe20003f24270 */
[----:B------:R-:W-:Y:S01]  /*0240*/  IMAD.WIDE R4, R15, R14, c[0x0][0x188] ;  /* 0x000062000f047625 */ /* 0x000fe200078e020e */
[----:B------:R-:W-:-:S03]  /*0250*/  PRMT R0, RZ, 0x7610, R0 ;  /* 0x00007610ff007816 */ /* 0x000fc60000000000 */
[-C--:B------:R-:W-:Y:S01]  /*0260*/  IMAD.WIDE R2, R15, R14.reuse, c[0x0][0x160] ;  /* 0x000058000f027625 */ /* 0x080fe200078e020e */
[----:B------:R-:W-:Y:S01]  /*0270*/  PRMT R18, RZ, 0x7610, R18 ;  /* 0x00007610ff127816 */ /* 0x000fe20000000012 */
[----:B------:R1:W4:Y:S02]  /*0280*/  LDG.E.U16 R17, [R4.64] ;  /* 0x0000000404117981 */ /* 0x000324000c1e1500 */
[CC--:B------:R-:W-:Y:S01]  /*0290*/  IMAD.WIDE R12, R7.reuse, R14.reuse, c[0x0][0x160] ;  /* 0x00005800070c7625 */ /* 0x0c0fe200078e020e */
[----:B------:R-:W-:Y:S01]  /*02a0*/  PRMT R16, RZ, 0x7610, R16 ;  /* 0x00007610ff107816 */ /* 0x000fe20000000010 */
[----:B0-----:R0:W5:Y:S01]  /*02b0*/  LDG.E.U16 R21, [R2.64] ;  /* 0x0000000402157981 */ /* 0x001162000c1e1500 */
[----:B------:R-:W-:Y:S01]  /*02c0*/  PRMT R19, RZ, 0x7610, R19 ;  /* 0x00007610ff137816 */ /* 0x000fe20000000013 */
[-C--:B------:R-:W-:Y:S01]  /*02d0*/  IMAD.WIDE R6, R7, R14.reuse, c[0x0][0x188] ;  /* 0x0000620007067625 */ /* 0x080fe200078e020e */
[----:B------:R-:W-:Y:S01]  /*02e0*/  LEA R30, R8, R11, 0x7 ;  /* 0x0000000b081e7211 */ /* 0x000fe200078e38ff */
[----:B------:R0:W4:Y:S01]  /*02f0*/  @!P0 LDG.E.EL.U16 R0, [R12.64] ;  /* 0x000000040c008981 */ /* 0x000122000c2e1500 */
[----:B------:R-:W-:Y:S01]  /*0300*/  PRMT R26, RZ, 0x7610, R26 ;  /* 0x00007610ff1a7816 */ /* 0x000fe2000000001a */
[-C--:B------:R-:W-:Y:S01]  /*0310*/  IMAD.WIDE R24, R11, R14.reuse, c[0x0][0x170] ;  /* 0x00005c000b187625 */ /* 0x080fe200078e020e */
[----:B------:R-:W-:Y:S01]  /*0320*/  PRMT R28, RZ, 0x7610, R28 ;  /* 0x00007610ff1c7816 */ /* 0x000fe2000000001c */
[----:B------:R0:W5:Y:S02]  /*0330*/  @!P0 LDG.E.EL.U16 R18, [R6.64] ;  /* 0x0000000406128981 */ /* 0x000164000c2e1500 */
[-C--:B-1----:R-:W-:Y:S01]  /*0340*/  IMAD.WIDE R4, R9, R14.reuse, c[0x0][0x160] ;  /* 0x0000580009047625 */ /* 0x082fe200078e020e */
[----:B------:R-:W-:Y:S01]  /*0350*/  PRMT R29, RZ, 0x7610, R29 ;  /* 0x00007610ff1d7816 */ /* 0x000fe2000000001d */
[----:B------:R-:W5:Y:S02]  /*0360*/  LDG.E.EL.U16 R24, [R24.64] ;  /* 0x0000000418187981 */ /* 0x000f64000c2e1500 */
[----:B0-----:R-:W-:-:S02]  /*0370*/  IMAD.WIDE R2, R27, R14, c[0x0][0x170] ;  /* 0x00005c001b027625 */ /* 0x001fc400078e020e */
[----:B------:R0:W5:Y:S02]  /*0380*/  @P1 LDG.E.EL.U16 R16, [R4.64] ;  /* 0x0000000404101981 */ /* 0x000164000c2e1500 */
[-C--:B------:R-:W-:Y:S01]  /*0390*/  IMAD.WIDE R10, R11, R14.reuse, c[0x0][0x198] ;  /* 0x000066000b0a7625 */ /* 0x080fe200078e020e */
[----:B------:R-:W-:Y:S01]  /*03a0*/  PRMT R6, RZ, 0x7610, R6 ;  /* 0x00007610ff067816 */ /* 0x000fe20000000006 */
[----:B------:R1:W5:Y:S02]  /*03b0*/  @!P0 LDG.E.EL.U16 R19, [R2.64+0x2] ;  /* 0x0000020402138981 */ /* 0x000364000c2e1500 */
[-C--:B------:R-:W-:Y:S02]  /*03c0*/  IMAD.WIDE R8, R9, R14.reuse, c[0x0][0x188] ;  /* 0x0000620009087625 */ /* 0x080fe400078e020e */
[----:B------:R1:W5:Y:S02]  /*03d0*/  LDG.E.EL.U16 R10, [R10.64] ;  /* 0x000000040a0a7981 */ /* 0x000364000c2e1500 */
[----:B------:R-:W-:-:S02]  /*03e0*/  IMAD.WIDE R12, R27, R14, c[0x0][0x198] ;  /* 0x000066001b0c7625 */ /* 0x000fc400078e020e */
[----:B------:R1:W5:Y:S02]  /*03f0*/  @P1 LDG.E.EL.U16 R26, [R8.64] ;  /* 0x00000004081a1981 */ /* 0x000364000c2e1500 */
[CC--:B0-----:R-:W-:Y:S02]  /*0400*/  IMAD.WIDE R4, R30.reuse, R23.reuse, c[0x0][0x178] ;  /* 0x00005e001e047625 */ /* 0x0c1fe400078e0217 */
[----:B------:R1:W5:Y:S04]  /*0410*/  @P1 LDG.E.EL.U16 R28, [R2.64] ;  /* 0x00000004021c1981 */ /* 0x000368000c2e1500 */
[----:B------:R-:W5:Y:S04]  /*0420*/  @!P0 LDG.E.EL.U16 R29, [R12.64+0x2] ;  /* 0x000002040c1d8981 */ /* 0x000f68000c2e1500 */
[----:B------:R-:W5:Y:S01]  /*0430*/  @P1 LDG.E.EL.U16 R6, [R12.64] ;  /* 0x000000040c061981 */ /* 0x000f62000c2e1500 */
[----:B------:R-:W-:-:S03]  /*0440*/  IMAD.WIDE R30, R30, R23, c[0x0][0x180] ;  /* 0x000060001e1e7625 */ /* 0x000fc600078e0217 */
[----:B------:R0:W5:Y:S04]  /*0450*/  LDG.E.EL R4, [R4.64] ;  /* 0x0000000404047981 */ /* 0x000168000c2e1900 */
[----:B------:R-:W5:Y:S01]  /*0460*/  LDG.E.EL R7, [R30.64] ;  /* 0x000000041e077981 */ /* 0x000f62000c2e1900 */
[----:B-1----:R-:W-:Y:S01]  /*0470*/  IMAD.MOV.U32 R3, RZ, RZ, RZ ;  /* 0x000000ffff037224 */ /* 0x002fe200078e00ff */
[----:B------:R-:W-:Y:S01]  /*0480*/  CS2R R8, SRZ ;  /* 0x0000000000087805 */ /* 0x000fe2000001ff00 */
[----:B------:R-:W-:Y:S02]  /*0490*/  MOV R23, 0x3c000000 ;  /* 0x3c00000000177802 */ /* 0x000fe40000000f00 */
[-C--:B--2---:R-:W-:Y:S02]  /*04a0*/  @!P0 MOV R3, R20.reuse ;  /* 0x0000001400038202 */ /* 0x084fe40000000f00 */
[----:B------:R-:W-:Y:S01]  /*04b0*/  @P1 MOV R8, R20 ;  /* 0x0000001400081202 */ /* 0x000fe20000000f00 */
[----:B---3--:R-:W-:-:S02]  /*04c0*/  @!P0 IMAD.MOV.U32 R9, RZ, RZ, R22 ;  /* 0x000000ffff098224 */ /* 0x008fc400078e0016 */
[-C--:B0-----:R-:W-:Y:S01]  /*04d0*/  FFMA R5, R3, R23.reuse, 9.9999999747524270788e-07 ;  /* 0x358637bd03057423 */ /* 0x081fe20000000017 */
[-C--:B------:R-:W-:Y:S01]  /*04e0*/  FFMA R2, R22, R23.reuse, 9.9999999747524270788e-07 ;  /* 0x358637bd16027423 */ /* 0x080fe20000000017 */
[-C--:B------:R-:W-:Y:S01]  /*04f0*/  FFMA R3, R8, R23.reuse, 9.9999999747524270788e-07 ;  /* 0x358637bd08037423 */ /* 0x080fe20000000017 */
[----:B------:R-:W-:Y:S01]  /*0500*/  MOV R8, RZ ;  /* 0x000000ff00087202 */ /* 0x000fe20000000f00 */
[-C--:B------:R-:W-:Y:S01]  /*0510*/  FFMA R11, R20, R23.reuse, 9.9999999747524270788e-07 ;  /* 0x358637bd140b7423 */ /* 0x080fe20000000017 */
[----:B------:R-:W-:Y:S01]  /*0520*/  @P1 MOV R8, R22 ;  /* 0x0000001600081202 */ /* 0x000fe20000000f00 */
[-C--:B------:R-:W-:Y:S01]  /*0530*/  FFMA R9, R9, R23.reuse, 9.9999999747524270788e-07 ;  /* 0x358637bd09097423 */ /* 0x080fe20000000017 */
[----:B------:R-:W0:Y:S03]  /*0540*/  MUFU.RSQ R5, R5 ;  /* 0x0000000500057308 */ /* 0x000e260000001400 */
[----:B------:R-:W-:-:S05]  /*0550*/  FFMA R8, R8, R23, 9.9999999747524270788e-07 ;  /* 0x358637bd08087423 */ /* 0x000fca0000000017 */
[----:B------:R-:W1:Y:S08]  /*0560*/  MUFU.RSQ R32, R11 ;  /* 0x0000000b00207308 */ /* 0x000e700000001400 */
[----:B------:R-:W2:Y:S08]  /*0570*/  MUFU.RSQ R2, R2 ;  /* 0x0000000200027308 */ /* 0x000eb00000001400 */
[----:B------:R-:W3:Y:S08]  /*0580*/  MUFU.RSQ R3, R3 ;  /* 0x0000000300037308 */ /* 0x000ef00000001400 */
[----:B------:R-:W1:Y:S01]  /*0590*/  MUFU.RSQ R9, R9 ;  /* 0x0000000900097308 */ /* 0x000e620000001400 */
[----:B----4-:R-:W-:-:S07]  /*05a0*/  SHF.L.U32 R0, R0, 0x10, RZ ;  /* 0x0000001000007819 */ /* 0x010fce00000006ff */
[----:B------:R-:W4:Y:S01]  /*05b0*/  MUFU.RSQ R11, R8 ;  /* 0x00000008000b7308 */ /* 0x000f220000001400 */
[----:B-----5:R-:W-:Y:S02]  /*05c0*/  IMAD.U32 R21, R21, 0x10000, RZ ;  /* 0x0001000015157824 */ /* 0x020fe400078e00ff */
[----:B------:R-:W-:Y:S01]  /*05d0*/  IMAD.U32 R17, R17, 0x10000, RZ ;  /* 0x0001000011117824 */ /* 0x000fe200078e00ff */
[----:B0-----:R-:W-:Y:S01]  /*05e0*/  FMUL R0, R5, R0 ;  /* 0x0000000005007220 */ /* 0x001fe20000400000 */
[----:B------:R-:W-:Y:S02]  /*05f0*/  SHF.L.U32 R18, R18, 0x10, RZ ;  /* 0x0000001012127819 */ /* 0x000fe400000006ff */
[----:B------:R-:W-:Y:S01]  /*0600*/  SHF.L.U32 R16, R16, 0x10, RZ ;  /* 0x0000001010107819 */ /* 0x000fe200000006ff */
[----:B-1----:R-:W-:Y:S01]  /*0610*/  FMUL R21, R21, R32 ;  /* 0x0000002015157220 */ /* 0x002fe20000400000 */
[----:B------:R-:W-:Y:S01]  /*0620*/  SHF.L.U32 R24, R24, 0x10, RZ ;  /* 0x0000001018187819 */ /* 0x000fe200000006ff */
[----:B------:R-:W-:Y:S01]  /*0630*/  IMAD.U32 R19, R19, 0x10000, RZ ;  /* 0x0001000013137824 */ /* 0x000fe200078e00ff */
[----:B--2---:R-:W-:Y:S01]  /*0640*/  FMUL R17, R2, R17 ;  /* 0x0000001102117220 */ /* 0x004fe20000400000 */
[----:B------:R-:W-:-:S02]  /*0650*/  SHF.L.U32 R10, R10, 0x10, RZ ;  /* 0x000000100a0a7819 */ /* 0x000fc400000006ff */
[----:B------:R-:W-:Y:S01]  /*0660*/  FFMA R19, -R0, R19, RZ ;  /* 0x0000001300137223 */ /* 0x000fe200000001ff */
[----:B------:R-:W-:Y:S01]  /*0670*/  SHF.L.U32 R26, R26, 0x10, RZ ;  /* 0x000000101a1a7819 */ /* 0x000fe200000006ff */
[----:B---3--:R-:W-:Y:S01]  /*0680*/  FMUL R16, R3, R16 ;  /* 0x0000001003107220 */ /* 0x008fe20000400000 */
[----:B------:R-:W-:Y:S01]  /*0690*/  FMUL R0, R9, R18 ;  /* 0x0000001209007220 */ /* 0x000fe20000400000 */
[----:B------:R-:W-:Y:S01]  /*06a0*/  FMUL R21, R21, R24 ;  /* 0x0000001815157220 */ /* 0x000fe20000400000 */
[----:B------:R-:W-:Y:S01]  /*06b0*/  SHF.L.U32 R5, R28, 0x10, RZ ;  /* 0x000000101c057819 */ /* 0x000fe200000006ff */
[----:B----4-:R-:W-:Y:S01]  /*06c0*/  FMUL R26, R11, R26 ;  /* 0x0000001a0b1a7220 */ /* 0x010fe20000400000 */
[----:B------:R-:W-:Y:S01]  /*06d0*/  FMUL R17, R10, R17 ;  /* 0x000000110a117220 */ /* 0x000fe20000400000 */
[----:B------:R-:W-:Y:S01]  /*06e0*/  IMAD.U32 R29, R29, 0x10000, RZ ;  /* 0x000100001d1d7824 */ /* 0x000fe200078e00ff */
[----:B------:R-:W-:-:S03]  /*06f0*/  SHF.L.U32 R3, R6, 0x10, RZ ;  /* 0x0000001006037819 */ /* 0x000fc600000006ff */
[----:B------:R-:W-:Y:S01]  /*0700*/  FFMA R0, -R0, R29, RZ ;  /* 0x0000001d00007223 */ /* 0x000fe200000001ff */
[----:B------:R-:W-:Y:S01]  /*0710*/  @P0 FMUL R19, R16, R5 ;  /* 0x0000000510130220 */ /* 0x000fe20000400000 */
[C---:B------:R-:W-:Y:S01]  /*0720*/  FMUL R2, R4.reuse, R21 ;  /* 0x0000001504027220 */ /* 0x040fe20000400000 */
[----:B------:R-:W-:Y:S01]  /*0730*/  FMUL R17, R4, R17 ;  /* 0x0000001104117220 */ /* 0x000fe20000400000 */
[----:B------:R-:W-:Y:S02]  /*0740*/  @P0 FMUL R0, R26, R3 ;  /* 0x000000031a000220 */ /* 0x000fe40000400000 */
[C---:B------:R-:W-:Y:S02]  /*0750*/  FFMA R2, R7.reuse, R19, R2 ;  /* 0x0000001307027223 */ /* 0x040fe40000000002 */
[----:B------:R-:W-:-:S05]  /*0760*/  FFMA R17, R7, R0, R17 ;  /* 0x0000000007117223 */ /* 0x000fca0000000011 */
[----:B------:R-:W-:Y:S01]  /*0770*/  F2FP.BF16.PACK_AB R17, R17, R2 ;  /* 0x000000021111723e */ /* 0x000fe200000010ff */
[----:B------:R-:W-:-:S03]  /*0780*/  IMAD.WIDE R2, R15, R14, c[0x0][0x1a0] ;  /* 0x000068000f027625 */ /* 0x000fc600078e020e */
[----:B------:R-:W-:Y:S01]  /*0790*/  PRMT R7, R17, 0x7632, R7 ;  /* 0x0000763211077816 */ /* 0x000fe20000000007 */
[----:B------:R-:W-:Y:S01]  /*07a0*/  IMAD.WIDE R14, R15, R14, c[0x0][0x1a8] ;  /* 0x00006a000f0e7625 */ /* 0x000fe200078e020e */
[----:B------:R-:W-:Y:S04]  /*07b0*/  STG.E.U16 [R2.64], R17 ;  /* 0x0000001102007986 */ /* 0x000fe8000c101504 */
[----:B------:R-:W-:Y:S01]  /*07c0*/  STG.E.U16 [R14.64], R7 ;  /* 0x000000070e007986 */ /* 0x000fe2000c101504 */
[----:B------:R-:W-:Y:S05]  /*07d0*/  EXIT ;  /* 0x000000000000794d */ /* 0x000fea0003800000 */
.L_x_0:
[----:B------:R-:W-:-:S00]  /*07e0*/  BRA `(.L_x_0) ;  /* 0xfffffff000007947 */ /* 0x000fc0000383ffff */
[----:B------:R-:W-:-:S00]  /*07f0*/  NOP ;  /* 0x0000000000007918 */ /* 0x000fc00000000000 */
        /* <DEDUP_REMOVED lines=8> */
.L_x_1:


//--------------------- .nv.global.init           --------------------------
	.section	.nv.global.init,"aw",@progbits
.nv.global.init:
	.type		_$_str,@object
	.size		_$_str,(.L_0 - _$_str)
_$_str:
        /*0000*/ 	.byte	0x5f, 0x5f, 0x43, 0x55, 0x44, 0x41, 0x5f, 0x46, 0x54, 0x5a, 0x00
.L_0:
